	.headerflags	@"EF_CUDA_TEXMODE_UNIFIED EF_CUDA_64BIT_ADDRESS EF_CUDA_ACCELERATORS EF_CUDA_SM90 EF_CUDA_VIRTUAL_SM(EF_CUDA_SM90)"
	.elftype	@"ET_EXEC"


//--------------------- .nv.info                  --------------------------
	.section	.nv.info,"",@"SHT_CUDA_INFO"
	.align	4


	//----- nvinfo : EIATTR_REGCOUNT
	.align		4
        /*0000*/ 	.byte	0x04, 0x2f
        /*0002*/ 	.short	(.L_1 - .L_0)
	.align		4
.L_0:
        /*0004*/ 	.word	index@(triton_poi_fused_relu_21)
        /*0008*/ 	.word	0x00000008


	//----- nvinfo : EIATTR_MIN_STACK_SIZE
	.align		4
.L_1:
        /*000c*/ 	.byte	0x04, 0x12
        /*000e*/ 	.short	(.L_3 - .L_2)
	.align		4
.L_2:
        /*0010*/ 	.word	index@(triton_poi_fused_relu_21)
        /*0014*/ 	.word	0x00000000


	//----- nvinfo : EIATTR_FRAME_SIZE
	.align		4
.L_3:
        /*0018*/ 	.byte	0x04, 0x11
        /*001a*/ 	.short	(.L_5 - .L_4)
	.align		4
.L_4:
        /*001c*/ 	.word	index@(triton_poi_fused_relu_21)
        /*0020*/ 	.word	0x00000000


	//----- nvinfo : EIATTR_MIN_STACK_SIZE
	.align		4
.L_5:
        /*0024*/ 	.byte	0x04, 0x12
        /*0026*/ 	.short	(.L_7 - .L_6)
	.align		4
.L_6:
        /*0028*/ 	.word	index@(triton_poi_fused_relu_21)
        /*002c*/ 	.word	0x00000000
.L_7:


//--------------------- .nv.info.triton_poi_fused_relu_21 --------------------------
	.section	.nv.info.triton_poi_fused_relu_21,"",@"SHT_CUDA_INFO"
	.sectionflags	@""
	.align	4


	//----- nvinfo : EIATTR_CUDA_API_VERSION
	.align		4
        /*0000*/ 	.byte	0x04, 0x37
        /*0002*/ 	.short	(.L_9 - .L_8)
.L_8:
        /*0004*/ 	.word	0x0000007c


	//----- nvinfo : EIATTR_KPARAM_INFO
	.align		4
.L_9:
        /*0008*/ 	.byte	0x04, 0x17
        /*000a*/ 	.short	(.L_11 - .L_10)
.L_10:
        /*000c*/ 	.word	0x00000000
        /*0010*/ 	.short	0x0001
        /*0012*/ 	.short	0x0008
        /*0014*/ 	.byte	0x00, 0xf0, 0x11, 0x00


	//----- nvinfo : EIATTR_KPARAM_INFO
	.align		4
.L_11:
        /*0018*/ 	.byte	0x04, 0x17
        /*001a*/ 	.short	(.L_13 - .L_12)
.L_12:
        /*001c*/ 	.word	0x00000000
        /*0020*/ 	.short	0x0000
        /*0022*/ 	.short	0x0000
        /*0024*/ 	.byte	0x00, 0xf4, 0x21, 0x00


	//----- nvinfo : EIATTR_SPARSE_MMA_MASK
	.align		4
.L_13:
        /*0028*/ 	.byte	0x03, 0x50
        /*002a*/ 	.short	0x0000


	//----- nvinfo : EIATTR_MAXREG_COUNT
	.align		4
        /*002c*/ 	.byte	0x03, 0x1b
        /*002e*/ 	.short	0x00ff


	//----- nvinfo : EIATTR_EXIT_INSTR_OFFSETS
	.align		4
        /*0030*/ 	.byte	0x04, 0x1c
        /*0032*/ 	.short	(.L_15 - .L_14)


	//   ....[0]....
.L_14:
        /*0034*/ 	.word	0x000000f0


	//----- nvinfo : EIATTR_REQNTID
	.align		4
.L_15:
        /*0038*/ 	.byte	0x04, 0x10
        /*003a*/ 	.short	(.L_17 - .L_16)
.L_16:
        /*003c*/ 	.word	0x00000080
        /*0040*/ 	.word	0x00000001
        /*0044*/ 	.word	0x00000001


	//----- nvinfo : EIATTR_CBANK_PARAM_SIZE
	.align		4
.L_17:
        /*0048*/ 	.byte	0x03, 0x19
        /*004a*/ 	.short	0x000c


	//----- nvinfo : EIATTR_PARAM_CBANK
	.align		4
        /*004c*/ 	.byte	0x04, 0x0a
        /*004e*/ 	.short	(.L_19 - .L_18)
	.align		4
.L_18:
        /*0050*/ 	.word	index@(.nv.constant0.triton_poi_fused_relu_21)
        /*0054*/ 	.short	0x0210
        /*0056*/ 	.short	0x000c


	//----- nvinfo : EIATTR_SW_WAR
	.align		4
.L_19:
        /*0058*/ 	.byte	0x04, 0x36
        /*005a*/ 	.short	(.L_21 - .L_20)
.L_20:
        /*005c*/ 	.word	0x00000008
.L_21:


//--------------------- .nv.callgraph             --------------------------
	.section	.nv.callgraph,"",@"SHT_CUDA_CALLGRAPH"
	.align	4
	.sectionentsize	8
	.align		4
        /*0000*/ 	.word	0x00000000
	.align		4
        /*0004*/ 	.word	0xffffffff
	.align		4
        /*0008*/ 	.word	0x00000000
	.align		4
        /*000c*/ 	.word	0xfffffffe
	.align		4
        /*0010*/ 	.word	0x00000000
	.align		4
        /*0014*/ 	.word	0xfffffffd
	.align		4
        /*0018*/ 	.word	0x00000000
	.align		4
        /*001c*/ 	.word	0xfffffffc


//--------------------- .text.triton_poi_fused_relu_21 --------------------------
	.section	.text.triton_poi_fused_relu_21,"ax",@progbits
	.align	128
        .global         triton_poi_fused_relu_21
        .type           triton_poi_fused_relu_21,@function
        .size           triton_poi_fused_relu_21,(.L_x_1 - triton_poi_fused_relu_21)
        .other          triton_poi_fused_relu_21,@"STO_CUDA_ENTRY STV_DEFAULT"
triton_poi_fused_relu_21:
.text.triton_poi_fused_relu_21:
[----:B------:R-:W-:Y:S01]  /*0000*/  LDC R1, c[0x0][0x28] ;  /* 0x00000a00ff017b82 */ /* 0x000fe20000000800 */
[----:B------:R-:W1:Y:S07]  /*0010*/  S2R R0, SR_TID.X ;  /* 0x0000000000007919 */ /* 0x000e6e0000002100 */
[----:B------:R-:W2:Y:S01]  /*0020*/  LDC.64 R2, c[0x0][0x210] ;  /* 0x00008400ff027b82 */ /* 0x000ea20000000a00 */
[----:B------:R-:W-:Y:S01]  /*0030*/  ULDC.64 UR4, c[0x0][0x208] ;  /* 0x0000820000047ab9 */ /* 0x000fe20000000a00 */
[----:B------:R-:W3:Y:S01]  /*0040*/  S2R R5, SR_CTAID.X ;  /* 0x0000000000057919 */ /* 0x000ee20000002500 */
[----:B-1----:R-:W-:-:S05]  /*0050*/  IMAD.SHL.U32 R0, R0, 0x2, RZ ;  /* 0x0000000200007824 */ /* 0x002fca00078e00ff */
[----:B------:R-:W-:-:S05]  /*0060*/  LOP3.LUT R0, R0, 0xfe, RZ, 0xc0, !PT ;  /* 0x000000fe00007812 */ /* 0x000fca00078ec0ff */
[----:B---3--:R-:W-:-:S04]  /*0070*/  IMAD R5, R5, 0x100, R0 ;  /* 0x0000010005057824 */ /* 0x008fc800078e0200 */
[----:B--2---:R-:W-:-:S05]  /*0080*/  IMAD.WIDE R2, R5, 0x4, R2 ;  /* 0x0000000405027825 */ /* 0x004fca00078e0202 */
[----:B------:R-:W2:Y:S02]  /*0090*/  LDG.E.64 R4, desc[UR4][R2.64] ;  /* 0x0000000402047981 */ /* 0x000ea4000c1e1b00 */
[C---:B--2---:R-:W-:Y:S02]  /*00a0*/  FSETP.GEU.AND P0, PT, R4.reuse, RZ, PT ;  /* 0x000000ff0400720b */ /* 0x044fe40003f0e000 */
[C---:B------:R-:W-:Y:S02]  /*00b0*/  FSETP.GEU.AND P1, PT, R5.reuse, RZ, PT ;  /* 0x000000ff0500720b */ /* 0x040fe40003f2e000 */
[----:B------:R-:W-:Y:S02]  /*00c0*/  FSEL R4, R4, RZ, P0 ;  /* 0x000000ff04047208 */ /* 0x000fe40000000000 */
[----:B------:R-:W-:-:S05]  /*00d0*/  FSEL R5, R5, RZ, P1 ;  /* 0x000000ff05057208 */ /* 0x000fca0000800000 */
[----:B------:R-:W-:Y:S01]  /*00e0*/  STG.E.64 desc[UR4][R2.64], R4 ;  /* 0x0000000402007986 */ /* 0x000fe2000c101b04 */
[----:B------:R-:W-:Y:S05]  /*00f0*/  EXIT ;  /* 0x000000000000794d */ /* 0x000fea0003800000 */
.L_x_0:
[----:B------:R-:W-:-:S00]  /*0100*/  BRA `(.L_x_0) ;  /* 0xfffffffc00fc7947 */ /* 0x000fc0000383ffff */
[----:B------:R-:W-:-:S00]  /*0110*/  NOP ;  /* 0x0000000000007918 */ /* 0x000fc00000000000 */
        /* <DEDUP_REMOVED lines=14> */
.L_x_1:


//--------------------- .nv.constant0.triton_poi_fused_relu_21 --------------------------
	.section	.nv.constant0.triton_poi_fused_relu_21,"a",@progbits
	.sectionflags	@""
	.align	4
.nv.constant0.triton_poi_fused_relu_21:
	.zero		540
